//
// Generated by NVIDIA NVVM Compiler
//
// Compiler Build ID: CL-36424714
// Cuda compilation tools, release 13.0, V13.0.88
// Based on NVVM 20.0.0
//

.version 9.0
.target sm_100
.address_size 64

	// .globl	_Z17hillissteele_scanPiS_j
.extern .shared .align 16 .b8 s_data[];

.visible .entry _Z17hillissteele_scanPiS_j(
	.param .u64 .ptr .align 1 _Z17hillissteele_scanPiS_j_param_0,
	.param .u64 .ptr .align 1 _Z17hillissteele_scanPiS_j_param_1,
	.param .u32 _Z17hillissteele_scanPiS_j_param_2
)
{
	.reg .pred 	%p<4>;
	.reg .b32 	%r<21>;
	.reg .b64 	%rd<9>;

	ld.param.u64 	%rd1, [_Z17hillissteele_scanPiS_j_param_0];
	ld.param.u64 	%rd2, [_Z17hillissteele_scanPiS_j_param_1];
	ld.param.u32 	%r8, [_Z17hillissteele_scanPiS_j_param_2];
	cvta.to.global.u64 	%rd3, %rd2;
	mov.u32 	%r1, %tid.x;
	mul.wide.u32 	%rd4, %r1, 4;
	add.s64 	%rd5, %rd3, %rd4;
	ld.global.u32 	%r9, [%rd5];
	shl.b32 	%r10, %r1, 2;
	mov.u32 	%r11, s_data;
	add.s32 	%r2, %r11, %r10;
	st.shared.u32 	[%r2], %r9;
	bar.sync 	0;
	setp.lt.u32 	%p1, %r8, 2;
	@%p1 bra 	$L__BB0_5;
	mov.b32 	%r19, 1;
$L__BB0_2:
	ld.shared.u32 	%r20, [%r2];
	setp.lt.u32 	%p2, %r1, %r19;
	@%p2 bra 	$L__BB0_4;
	sub.s32 	%r13, %r1, %r19;
	shl.b32 	%r14, %r13, 2;
	add.s32 	%r16, %r11, %r14;
	ld.shared.u32 	%r17, [%r16];
	add.s32 	%r20, %r17, %r20;
$L__BB0_4:
	bar.sync 	0;
	st.shared.u32 	[%r2], %r20;
	bar.sync 	0;
	shl.b32 	%r19, %r19, 1;
	setp.lt.u32 	%p3, %r19, %r8;
	@%p3 bra 	$L__BB0_2;
$L__BB0_5:
	cvta.to.global.u64 	%rd6, %rd1;
	ld.shared.u32 	%r18, [%r2];
	add.s64 	%rd8, %rd6, %rd4;
	st.global.u32 	[%rd8], %r18;
	ret;

}
	// .globl	_Z18hillissteele_scan2PiS_j
.visible .entry _Z18hillissteele_scan2PiS_j(
	.param .u64 .ptr .align 1 _Z18hillissteele_scan2PiS_j_param_0,
	.param .u64 .ptr .align 1 _Z18hillissteele_scan2PiS_j_param_1,
	.param .u32 _Z18hillissteele_scan2PiS_j_param_2
)
{
	.reg .pred 	%p<4>;
	.reg .b32 	%r<37>;
	.reg .b64 	%rd<9>;

	ld.param.u64 	%rd1, [_Z18hillissteele_scan2PiS_j_param_0];
	ld.param.u64 	%rd2, [_Z18hillissteele_scan2PiS_j_param_1];
	ld.param.u32 	%r10, [_Z18hillissteele_scan2PiS_j_param_2];
	cvta.to.global.u64 	%rd3, %rd2;
	mov.u32 	%r1, %tid.x;
	mul.wide.u32 	%rd4, %r1, 4;
	add.s64 	%rd5, %rd3, %rd4;
	ld.global.u32 	%r12, [%rd5];
	add.s32 	%r13, %r10, %r1;
	shl.b32 	%r14, %r13, 2;
	mov.u32 	%r15, s_data;
	add.s32 	%r16, %r15, %r14;
	st.shared.u32 	[%r16], %r12;
	bar.sync 	0;
	setp.lt.u32 	%p1, %r10, 2;
	mov.b32 	%r36, 1;
	@%p1 bra 	$L__BB1_5;
	mov.b32 	%r34, 1;
	mov.u32 	%r35, %r34;
$L__BB1_2:
	xor.b32  	%r36, %r35, 1;
	mad.lo.s32 	%r5, %r35, %r10, %r1;
	shl.b32 	%r18, %r5, 2;
	add.s32 	%r20, %r15, %r18;
	ld.shared.u32 	%r6, [%r20];
	mad.lo.s32 	%r21, %r36, %r10, %r1;
	shl.b32 	%r22, %r21, 2;
	add.s32 	%r7, %r15, %r22;
	st.shared.u32 	[%r7], %r6;
	setp.lt.u32 	%p2, %r1, %r34;
	@%p2 bra 	$L__BB1_4;
	sub.s32 	%r23, %r5, %r34;
	shl.b32 	%r24, %r23, 2;
	add.s32 	%r26, %r15, %r24;
	ld.shared.u32 	%r27, [%r26];
	add.s32 	%r28, %r6, %r27;
	st.shared.u32 	[%r7], %r28;
$L__BB1_4:
	bar.sync 	0;
	shl.b32 	%r34, %r34, 1;
	setp.lt.u32 	%p3, %r34, %r10;
	mov.u32 	%r35, %r36;
	@%p3 bra 	$L__BB1_2;
$L__BB1_5:
	cvta.to.global.u64 	%rd6, %rd1;
	mad.lo.s32 	%r29, %r36, %r10, %r1;
	shl.b32 	%r30, %r29, 2;
	add.s32 	%r32, %r15, %r30;
	ld.shared.u32 	%r33, [%r32];
	add.s64 	%rd8, %rd6, %rd4;
	st.global.u32 	[%rd8], %r33;
	ret;

}
	// .globl	_Z13blelloch_scanPiS_jb
.visible .entry _Z13blelloch_scanPiS_jb(
	.param .u64 .ptr .align 1 _Z13blelloch_scanPiS_jb_param_0,
	.param .u64 .ptr .align 1 _Z13blelloch_scanPiS_jb_param_1,
	.param .u32 _Z13blelloch_scanPiS_jb_param_2,
	.param .u8 _Z13blelloch_scanPiS_jb_param_3
)
{
	.reg .pred 	%p<10>;
	.reg .b16 	%rs<2>;
	.reg .b32 	%r<58>;
	.reg .b64 	%rd<11>;

	ld.param.u64 	%rd3, [_Z13blelloch_scanPiS_jb_param_0];
	ld.param.u64 	%rd4, [_Z13blelloch_scanPiS_jb_param_1];
	ld.param.u32 	%r18, [_Z13blelloch_scanPiS_jb_param_2];
	ld.param.s8 	%rs1, [_Z13blelloch_scanPiS_jb_param_3];
	cvta.to.global.u64 	%rd1, %rd4;
	mov.u32 	%r1, %tid.x;
	shl.b32 	%r2, %r1, 1;
	mul.wide.u32 	%rd5, %r2, 4;
	add.s64 	%rd6, %rd1, %rd5;
	ld.global.u32 	%r19, [%rd6];
	shl.b32 	%r20, %r1, 3;
	mov.u32 	%r21, s_data;
	add.s32 	%r3, %r21, %r20;
	ld.global.u32 	%r22, [%rd6+4];
	st.shared.v2.u32 	[%r3], {%r19, %r22};
	setp.lt.u32 	%p1, %r18, 2;
	@%p1 bra 	$L__BB2_5;
	mov.b32 	%r54, 1;
	mov.u32 	%r53, %r18;
$L__BB2_2:
	shr.u32 	%r6, %r53, 1;
	setp.ge.u32 	%p2, %r1, %r6;
	@%p2 bra 	$L__BB2_4;
	mad.lo.s32 	%r24, %r54, %r2, %r54;
	shl.b32 	%r25, %r24, 2;
	add.s32 	%r27, %r21, %r25;
	ld.shared.u32 	%r28, [%r27+-4];
	shl.b32 	%r29, %r54, 2;
	add.s32 	%r30, %r27, %r29;
	ld.shared.u32 	%r31, [%r30+-4];
	add.s32 	%r32, %r31, %r28;
	st.shared.u32 	[%r30+-4], %r32;
$L__BB2_4:
	bar.sync 	0;
	shl.b32 	%r54, %r54, 1;
	setp.gt.u32 	%p3, %r53, 3;
	mov.u32 	%r53, %r6;
	@%p3 bra 	$L__BB2_2;
$L__BB2_5:
	setp.ne.s32 	%p4, %r1, 0;
	@%p4 bra 	$L__BB2_7;
	shl.b32 	%r33, %r18, 2;
	add.s32 	%r35, %r21, %r33;
	mov.b32 	%r36, 0;
	st.shared.u32 	[%r35+-4], %r36;
$L__BB2_7:
	setp.lt.u32 	%p5, %r18, 2;
	@%p5 bra 	$L__BB2_12;
	add.s32 	%r8, %r1, 1;
	mov.b32 	%r55, 1;
	mov.u32 	%r56, %r18;
$L__BB2_9:
	shr.u32 	%r11, %r56, 1;
	setp.ge.s32 	%p6, %r1, %r55;
	@%p6 bra 	$L__BB2_11;
	and.b32  	%r38, %r56, -2;
	mul.lo.s32 	%r39, %r38, %r8;
	shl.b32 	%r40, %r39, 2;
	add.s32 	%r42, %r21, %r40;
	ld.shared.u32 	%r43, [%r42+-4];
	sub.s32 	%r44, %r39, %r11;
	shl.b32 	%r45, %r44, 2;
	add.s32 	%r46, %r21, %r45;
	ld.shared.u32 	%r47, [%r46+-4];
	add.s32 	%r48, %r47, %r43;
	st.shared.u32 	[%r42+-4], %r48;
	st.shared.u32 	[%r46+-4], %r43;
$L__BB2_11:
	bar.sync 	0;
	shl.b32 	%r55, %r55, 1;
	setp.lt.u32 	%p7, %r55, %r18;
	mov.u32 	%r56, %r11;
	@%p7 bra 	$L__BB2_9;
$L__BB2_12:
	setp.ne.s16 	%p8, %rs1, 0;
	cvta.to.global.u64 	%rd7, %rd3;
	add.s64 	%rd2, %rd7, %rd5;
	@%p8 bra 	$L__BB2_14;
	ld.shared.v2.u32 	{%r52, %r57}, [%r3];
	st.global.u32 	[%rd2], %r52;
	bra.uni 	$L__BB2_17;
$L__BB2_14:
	ld.shared.u32 	%r14, [%r3+4];
	st.global.u32 	[%rd2], %r14;
	add.s32 	%r49, %r2, 2;
	setp.ge.u32 	%p9, %r49, %r18;
	@%p9 bra 	$L__BB2_16;
	ld.shared.u32 	%r57, [%r3+8];
	bra.uni 	$L__BB2_17;
$L__BB2_16:
	add.s32 	%r50, %r18, -1;
	mul.wide.u32 	%rd9, %r50, 4;
	add.s64 	%rd10, %rd1, %rd9;
	ld.global.u32 	%r51, [%rd10];
	add.s32 	%r57, %r51, %r14;
$L__BB2_17:
	st.global.u32 	[%rd2+4], %r57;
	ret;

}


// ===== COMPILED SASS (sm_100) =====

	.target	sm_100

	.elftype	@"ET_EXEC"


//--------------------- .note.nv.tkinfo           --------------------------
	.section	.note.nv.tkinfo,"",@"SHT_NOTE"
	.sectionflags	@"SHF_NOTE_NV_TKINFO"
	.tkinfo
        /*0018*/ 	.word	0x00000002
        /*0030*/ 	.string	""
        /*0030*/ 	.string	"ptxas"
        /*0030*/ 	.string	"Cuda compilation tools, release 13.0, V13.0.88"
        /*0030*/ 	.string	"Build cuda_13.0.r13.0/compiler.36424714_0"
        /*0030*/ 	.string	"-arch sm_100 -m 64 "



//--------------------- .note.nv.cuinfo           --------------------------
	.section	.note.nv.cuinfo,"",@"SHT_NOTE"
	.sectionflags	@"SHF_NOTE_NV_CUINFO"
        /*0018*/ 	.short	0x0002
        /*001a*/ 	.short	0x0064
        /*001c*/ 	.short	0x0082
	.zero		2


//--------------------- .nv.info                  --------------------------
	.section	.nv.info,"",@"SHT_CUDA_INFO"
	.align	4


	//----- nvinfo : EIATTR_REGCOUNT
	.align		4
        /*0000*/ 	.byte	0x04, 0x2f
        /*0002*/ 	.short	(.L_1 - .L_0)
	.align		4
.L_0:
        /*0004*/ 	.word	index@(_Z17hillissteele_scanPiS_j)
        /*0008*/ 	.word	0x0000000a


	//----- nvinfo : EIATTR_FRAME_SIZE
	.align		4
.L_1:
        /*000c*/ 	.byte	0x04, 0x11
        /*000e*/ 	.short	(.L_3 - .L_2)
	.align		4
.L_2:
        /*0010*/ 	.word	index@(_Z17hillissteele_scanPiS_j)
        /*0014*/ 	.word	0x00000000


	//----- nvinfo : EIATTR_REGCOUNT
	.align		4
.L_3:
        /*0018*/ 	.byte	0x04, 0x2f
        /*001a*/ 	.short	(.L_5 - .L_4)
	.align		4
.L_4:
        /*001c*/ 	.word	index@(_Z18hillissteele_scan2PiS_j)
        /*0020*/ 	.word	0x0000000a


	//----- nvinfo : EIATTR_FRAME_SIZE
	.align		4
.L_5:
        /*0024*/ 	.byte	0x04, 0x11
        /*0026*/ 	.short	(.L_7 - .L_6)
	.align		4
.L_6:
        /*0028*/ 	.word	index@(_Z18hillissteele_scan2PiS_j)
        /*002c*/ 	.word	0x00000000


	//----- nvinfo : EIATTR_REGCOUNT
	.align		4
.L_7:
        /*0030*/ 	.byte	0x04, 0x2f
        /*0032*/ 	.short	(.L_9 - .L_8)
	.align		4
.L_8:
        /*0034*/ 	.word	index@(_Z13blelloch_scanPiS_jb)
        /*0038*/ 	.word	0x0000000e


	//----- nvinfo : EIATTR_FRAME_SIZE
	.align		4
.L_9:
        /*003c*/ 	.byte	0x04, 0x11
        /*003e*/ 	.short	(.L_11 - .L_10)
	.align		4
.L_10:
        /*0040*/ 	.word	index@(_Z13blelloch_scanPiS_jb)
        /*0044*/ 	.word	0x00000000


	//----- nvinfo : EIATTR_MIN_STACK_SIZE
	.align		4
.L_11:
        /*0048*/ 	.byte	0x04, 0x12
        /*004a*/ 	.short	(.L_13 - .L_12)
	.align		4
.L_12:
        /*004c*/ 	.word	index@(_Z13blelloch_scanPiS_jb)
        /*0050*/ 	.word	0x00000000


	//----- nvinfo : EIATTR_MIN_STACK_SIZE
	.align		4
.L_13:
        /*0054*/ 	.byte	0x04, 0x12
        /*0056*/ 	.short	(.L_15 - .L_14)
	.align		4
.L_14:
        /*0058*/ 	.word	index@(_Z18hillissteele_scan2PiS_j)
        /*005c*/ 	.word	0x00000000


	//----- nvinfo : EIATTR_MIN_STACK_SIZE
	.align		4
.L_15:
        /*0060*/ 	.byte	0x04, 0x12
        /*0062*/ 	.short	(.L_17 - .L_16)
	.align		4
.L_16:
        /*0064*/ 	.word	index@(_Z17hillissteele_scanPiS_j)
        /*0068*/ 	.word	0x00000000
.L_17:


//--------------------- .nv.compat                --------------------------
	.section	.nv.compat,"",@"SHT_CUDA_COMPAT_INFO"
	.align	4
        /*0000*/ 	.byte	0x02, 0x09, 0x00, 0x00, 0x02, 0x02, 0x01, 0x00, 0x02, 0x05, 0x05, 0x00, 0x03, 0x07, 0x01, 0x01
        /*0010*/ 	.byte	0x02, 0x03, 0x00, 0x00, 0x02, 0x06, 0x01, 0x00, 0x04, 0x0b, 0x08, 0x00, 0x09, 0x00, 0x00, 0x00
        /*0020*/ 	.byte	0x00, 0x00, 0x00, 0x00


//--------------------- .nv.info._Z13blelloch_scanPiS_jb --------------------------
	.section	.nv.info._Z13blelloch_scanPiS_jb,"",@"SHT_CUDA_INFO"
	.sectionflags	@""
	.align	4


	//----- nvinfo : EIATTR_CUDA_API_VERSION
	.align		4
        /*0000*/ 	.byte	0x04, 0x37
        /*0002*/ 	.short	(.L_19 - .L_18)
.L_18:
        /*0004*/ 	.word	0x00000082


	//----- nvinfo : EIATTR_KPARAM_INFO
	.align		4
.L_19:
        /*0008*/ 	.byte	0x04, 0x17
        /*000a*/ 	.short	(.L_21 - .L_20)
.L_20:
        /*000c*/ 	.word	0x00000000
        /*0010*/ 	.short	0x0003
        /*0012*/ 	.short	0x0014
        /*0014*/ 	.byte	0x00, 0xf0, 0x05, 0x00


	//----- nvinfo : EIATTR_KPARAM_INFO
	.align		4
.L_21:
        /*0018*/ 	.byte	0x04, 0x17
        /*001a*/ 	.short	(.L_23 - .L_22)
.L_22:
        /*001c*/ 	.word	0x00000000
        /*0020*/ 	.short	0x0002
        /*0022*/ 	.short	0x0010
        /*0024*/ 	.byte	0x00, 0xf0, 0x11, 0x00


	//----- nvinfo : EIATTR_KPARAM_INFO
	.align		4
.L_23:
        /*0028*/ 	.byte	0x04, 0x17
        /*002a*/ 	.short	(.L_25 - .L_24)
.L_24:
        /*002c*/ 	.word	0x00000000
        /*0030*/ 	.short	0x0001
        /*0032*/ 	.short	0x0008
        /*0034*/ 	.byte	0x00, 0xf5, 0x21, 0x00


	//----- nvinfo : EIATTR_KPARAM_INFO
	.align		4
.L_25:
        /*0038*/ 	.byte	0x04, 0x17
        /*003a*/ 	.short	(.L_27 - .L_26)
.L_26:
        /*003c*/ 	.word	0x00000000
        /*0040*/ 	.short	0x0000
        /*0042*/ 	.short	0x0000
        /*0044*/ 	.byte	0x00, 0xf5, 0x21, 0x00


	//----- nvinfo : EIATTR_SPARSE_MMA_MASK
	.align		4
.L_27:
        /*0048*/ 	.byte	0x03, 0x50
        /*004a*/ 	.short	0x0000


	//----- nvinfo : EIATTR_MAXREG_COUNT
	.align		4
        /*004c*/ 	.byte	0x03, 0x1b
        /*004e*/ 	.short	0x00ff


	//----- nvinfo : EIATTR_NUM_BARRIERS
	.align		4
        /*0050*/ 	.byte	0x02, 0x4c
        /*0052*/ 	.byte	0x01
	.zero		1


	//----- nvinfo : EIATTR_MERCURY_ISA_VERSION
	.align		4
        /*0054*/ 	.byte	0x03, 0x5f
        /*0056*/ 	.short	0x0101


	//----- nvinfo : EIATTR_VRC_CTA_INIT_COUNT
	.align		4
        /*0058*/ 	.byte	0x02, 0x4a
	.zero		1
	.zero		1


	//----- nvinfo : EIATTR_EXIT_INSTR_OFFSETS
	.align		4
        /*005c*/ 	.byte	0x04, 0x1c
        /*005e*/ 	.short	(.L_29 - .L_28)


	//   ....[0]....
.L_28:
        /*0060*/ 	.word	0x00000550


	//----- nvinfo : EIATTR_CRS_STACK_SIZE
	.align		4
.L_29:
        /*0064*/ 	.byte	0x04, 0x1e
        /*0066*/ 	.short	(.L_31 - .L_30)
.L_30:
        /*0068*/ 	.word	0x00000000


	//----- nvinfo : EIATTR_CBANK_PARAM_SIZE
	.align		4
.L_31:
        /*006c*/ 	.byte	0x03, 0x19
        /*006e*/ 	.short	0x0015


	//----- nvinfo : EIATTR_PARAM_CBANK
	.align		4
        /*0070*/ 	.byte	0x04, 0x0a
        /*0072*/ 	.short	(.L_33 - .L_32)
	.align		4
.L_32:
        /*0074*/ 	.word	index@(.nv.constant0._Z13blelloch_scanPiS_jb)
        /*0078*/ 	.short	0x0380
        /*007a*/ 	.short	0x0015


	//----- nvinfo : EIATTR_SW_WAR
	.align		4
.L_33:
        /*007c*/ 	.byte	0x04, 0x36
        /*007e*/ 	.short	(.L_35 - .L_34)
.L_34:
        /*0080*/ 	.word	0x00000008
.L_35:


//--------------------- .nv.info._Z18hillissteele_scan2PiS_j --------------------------
	.section	.nv.info._Z18hillissteele_scan2PiS_j,"",@"SHT_CUDA_INFO"
	.sectionflags	@""
	.align	4


	//----- nvinfo : EIATTR_CUDA_API_VERSION
	.align		4
        /*0000*/ 	.byte	0x04, 0x37
        /*0002*/ 	.short	(.L_37 - .L_36)
.L_36:
        /*0004*/ 	.word	0x00000082


	//----- nvinfo : EIATTR_KPARAM_INFO
	.align		4
.L_37:
        /*0008*/ 	.byte	0x04, 0x17
        /*000a*/ 	.short	(.L_39 - .L_38)
.L_38:
        /*000c*/ 	.word	0x00000000
        /*0010*/ 	.short	0x0002
        /*0012*/ 	.short	0x0010
        /*0014*/ 	.byte	0x00, 0xf0, 0x11, 0x00


	//----- nvinfo : EIATTR_KPARAM_INFO
	.align		4
.L_39:
        /*0018*/ 	.byte	0x04, 0x17
        /*001a*/ 	.short	(.L_41 - .L_40)
.L_40:
        /*001c*/ 	.word	0x00000000
        /*0020*/ 	.short	0x0001
        /*0022*/ 	.short	0x0008
        /*0024*/ 	.byte	0x00, 0xf5, 0x21, 0x00


	//----- nvinfo : EIATTR_KPARAM_INFO
	.align		4
.L_41:
        /*0028*/ 	.byte	0x04, 0x17
        /*002a*/ 	.short	(.L_43 - .L_42)
.L_42:
        /*002c*/ 	.word	0x00000000
        /*0030*/ 	.short	0x0000
        /*0032*/ 	.short	0x0000
        /*0034*/ 	.byte	0x00, 0xf5, 0x21, 0x00


	//----- nvinfo : EIATTR_SPARSE_MMA_MASK
	.align		4
.L_43:
        /*0038*/ 	.byte	0x03, 0x50
        /*003a*/ 	.short	0x0000


	//----- nvinfo : EIATTR_MAXREG_COUNT
	.align		4
        /*003c*/ 	.byte	0x03, 0x1b
        /*003e*/ 	.short	0x00ff


	//----- nvinfo : EIATTR_NUM_BARRIERS
	.align		4
        /*0040*/ 	.byte	0x02, 0x4c
        /*0042*/ 	.byte	0x01
	.zero		1


	//----- nvinfo : EIATTR_MERCURY_ISA_VERSION
	.align		4
        /*0044*/ 	.byte	0x03, 0x5f
        /*0046*/ 	.short	0x0101


	//----- nvinfo : EIATTR_VRC_CTA_INIT_COUNT
	.align		4
        /*0048*/ 	.byte	0x02, 0x4a
	.zero		1
	.zero		1


	//----- nvinfo : EIATTR_EXIT_INSTR_OFFSETS
	.align		4
        /*004c*/ 	.byte	0x04, 0x1c
        /*004e*/ 	.short	(.L_45 - .L_44)


	//   ....[0]....
.L_44:
        /*0050*/ 	.word	0x000002b0


	//----- nvinfo : EIATTR_CBANK_PARAM_SIZE
	.align		4
.L_45:
        /*0054*/ 	.byte	0x03, 0x19
        /*0056*/ 	.short	0x0014


	//----- nvinfo : EIATTR_PARAM_CBANK
	.align		4
        /*0058*/ 	.byte	0x04, 0x0a
        /*005a*/ 	.short	(.L_47 - .L_46)
	.align		4
.L_46:
        /*005c*/ 	.word	index@(.nv.constant0._Z18hillissteele_scan2PiS_j)
        /*0060*/ 	.short	0x0380
        /*0062*/ 	.short	0x0014


	//----- nvinfo : EIATTR_SW_WAR
	.align		4
.L_47:
        /*0064*/ 	.byte	0x04, 0x36
        /*0066*/ 	.short	(.L_49 - .L_48)
.L_48:
        /*0068*/ 	.word	0x00000008
.L_49:


//--------------------- .nv.info._Z17hillissteele_scanPiS_j --------------------------
	.section	.nv.info._Z17hillissteele_scanPiS_j,"",@"SHT_CUDA_INFO"
	.sectionflags	@""
	.align	4


	//----- nvinfo : EIATTR_CUDA_API_VERSION
	.align		4
        /*0000*/ 	.byte	0x04, 0x37
        /*0002*/ 	.short	(.L_51 - .L_50)
.L_50:
        /*0004*/ 	.word	0x00000082


	//----- nvinfo : EIATTR_KPARAM_INFO
	.align		4
.L_51:
        /*0008*/ 	.byte	0x04, 0x17
        /*000a*/ 	.short	(.L_53 - .L_52)
.L_52:
        /*000c*/ 	.word	0x00000000
        /*0010*/ 	.short	0x0002
        /*0012*/ 	.short	0x0010
        /*0014*/ 	.byte	0x00, 0xf0, 0x11, 0x00


	//----- nvinfo : EIATTR_KPARAM_INFO
	.align		4
.L_53:
        /*0018*/ 	.byte	0x04, 0x17
        /*001a*/ 	.short	(.L_55 - .L_54)
.L_54:
        /*001c*/ 	.word	0x00000000
        /*0020*/ 	.short	0x0001
        /*0022*/ 	.short	0x0008
        /*0024*/ 	.byte	0x00, 0xf5, 0x21, 0x00


	//----- nvinfo : EIATTR_KPARAM_INFO
	.align		4
.L_55:
        /*0028*/ 	.byte	0x04, 0x17
        /*002a*/ 	.short	(.L_57 - .L_56)
.L_56:
        /*002c*/ 	.word	0x00000000
        /*0030*/ 	.short	0x0000
        /*0032*/ 	.short	0x0000
        /*0034*/ 	.byte	0x00, 0xf5, 0x21, 0x00


	//----- nvinfo : EIATTR_SPARSE_MMA_MASK
	.align		4
.L_57:
        /*0038*/ 	.byte	0x03, 0x50
        /*003a*/ 	.short	0x0000


	//----- nvinfo : EIATTR_MAXREG_COUNT
	.align		4
        /*003c*/ 	.byte	0x03, 0x1b
        /*003e*/ 	.short	0x00ff


	//----- nvinfo : EIATTR_NUM_BARRIERS
	.align		4
        /*0040*/ 	.byte	0x02, 0x4c
        /*0042*/ 	.byte	0x01
	.zero		1


	//----- nvinfo : EIATTR_MERCURY_ISA_VERSION
	.align		4
        /*0044*/ 	.byte	0x03, 0x5f
        /*0046*/ 	.short	0x0101


	//----- nvinfo : EIATTR_VRC_CTA_INIT_COUNT
	.align		4
        /*0048*/ 	.byte	0x02, 0x4a
	.zero		1
	.zero		1


	//----- nvinfo : EIATTR_EXIT_INSTR_OFFSETS
	.align		4
        /*004c*/ 	.byte	0x04, 0x1c
        /*004e*/ 	.short	(.L_59 - .L_58)


	//   ....[0]....
.L_58:
        /*0050*/ 	.word	0x00000210


	//----- nvinfo : EIATTR_CBANK_PARAM_SIZE
	.align		4
.L_59:
        /*0054*/ 	.byte	0x03, 0x19
        /*0056*/ 	.short	0x0014


	//----- nvinfo : EIATTR_PARAM_CBANK
	.align		4
        /*0058*/ 	.byte	0x04, 0x0a
        /*005a*/ 	.short	(.L_61 - .L_60)
	.align		4
.L_60:
        /*005c*/ 	.word	index@(.nv.constant0._Z17hillissteele_scanPiS_j)
        /*0060*/ 	.short	0x0380
        /*0062*/ 	.short	0x0014


	//----- nvinfo : EIATTR_SW_WAR
	.align		4
.L_61:
        /*0064*/ 	.byte	0x04, 0x36
        /*0066*/ 	.short	(.L_63 - .L_62)
.L_62:
        /*0068*/ 	.word	0x00000008
.L_63:


//--------------------- .nv.callgraph             --------------------------
	.section	.nv.callgraph,"",@"SHT_CUDA_CALLGRAPH"
	.align	4
	.sectionentsize	8
	.align		4
        /*0000*/ 	.word	0x00000000
	.align		4
        /*0004*/ 	.word	0xffffffff
	.align		4
        /*0008*/ 	.word	0x00000000
	.align		4
        /*000c*/ 	.word	0xfffffffe
	.align		4
        /*0010*/ 	.word	0x00000000
	.align		4
        /*0014*/ 	.word	0xfffffffd
	.align		4
        /*0018*/ 	.word	0x00000000
	.align		4
        /*001c*/ 	.word	0xfffffffc


//--------------------- .text._Z13blelloch_scanPiS_jb --------------------------
	.section	.text._Z13blelloch_scanPiS_jb,"ax",@progbits
	.align	128
        .global         _Z13blelloch_scanPiS_jb
        .type           _Z13blelloch_scanPiS_jb,@function
        .size           _Z13blelloch_scanPiS_jb,(.L_x_15 - _Z13blelloch_scanPiS_jb)
        .other          _Z13blelloch_scanPiS_jb,@"STO_CUDA_ENTRY STV_DEFAULT"
_Z13blelloch_scanPiS_jb:
.text._Z13blelloch_scanPiS_jb:
[----:B------:R-:W-:Y:S01]  /*0000*/  LDC R1, c[0x0][0x37c] ;  /* 0x0000df00ff017b82 */ /* 0x000fe20000000800 */
[----:B------:R-:W0:Y:S07]  /*0010*/  S2R R10, SR_TID.X ;  /* 0x00000000000a7919 */ /* 0x000e2e0000002100 */
[----:B------:R-:W1:Y:S01]  /*0020*/  LDC.64 R4, c[0x0][0x388] ;  /* 0x0000e200ff047b82 */ /* 0x000e620000000a00 */
[----:B------:R-:W2:Y:S01]  /*0030*/  LDCU.64 UR10, c[0x0][0x358] ;  /* 0x00006b00ff0a77ac */ /* 0x000ea20008000a00 */
[----:B------:R-:W3:Y:S06]  /*0040*/  LDCU UR6, c[0x0][0x390] ;  /* 0x00007200ff0677ac */ /* 0x000eec0008000800 */
[----:B------:R-:W4:Y:S08]  /*0050*/  S2UR UR5, SR_CgaCtaId ;  /* 0x00000000000579c3 */ /* 0x000f300000008800 */
[----:B------:R-:W5:Y:S01]  /*0060*/  LDC R9, c[0x0][0x390] ;  /* 0x0000e400ff097b82 */ /* 0x000f620000000800 */
[----:B0-----:R-:W-:-:S04]  /*0070*/  IMAD.SHL.U32 R0, R10, 0x2, RZ ;  /* 0x000000020a007824 */ /* 0x001fc800078e00ff */
[----:B-1----:R-:W-:-:S05]  /*0080*/  IMAD.WIDE.U32 R4, R0, 0x4, R4 ;  /* 0x0000000400047825 */ /* 0x002fca00078e0004 */
[----:B--2---:R-:W2:Y:S04]  /*0090*/  LDG.E R6, desc[UR10][R4.64] ;  /* 0x0000000a04067981 */ /* 0x004ea8000c1e1900 */
[----:B------:R-:W2:Y:S01]  /*00a0*/  LDG.E R7, desc[UR10][R4.64+0x4] ;  /* 0x0000040a04077981 */ /* 0x000ea2000c1e1900 */
[----:B------:R-:W-:Y:S01]  /*00b0*/  UMOV UR4, 0x400 ;  /* 0x0000040000047882 */ /* 0x000fe20000000000 */
[----:B------:R-:W-:Y:S01]  /*00c0*/  ISETP.NE.AND P1, PT, R10, RZ, PT ;  /* 0x000000ff0a00720c */ /* 0x000fe20003f25270 */
[----:B----4-:R-:W-:Y:S02]  /*00d0*/  ULEA UR4, UR5, UR4, 0x18 ;  /* 0x0000000405047291 */ /* 0x010fe4000f8ec0ff */
[----:B---3--:R-:W-:-:S04]  /*00e0*/  UISETP.GE.U32.AND UP0, UPT, UR6, 0x2, UPT ;  /* 0x000000020600788c */ /* 0x008fc8000bf06070 */
[----:B------:R-:W-:-:S06]  /*00f0*/  LEA R2, R10, UR4, 0x3 ;  /* 0x000000040a027c11 */ /* 0x000fcc000f8e18ff */
[----:B-----5:R-:W-:Y:S01]  /*0100*/  @!P1 LEA R8, R9, UR4, 0x2 ;  /* 0x0000000409089c11 */ /* 0x020fe2000f8e10ff */
[----:B--2---:R0:W-:Y:S01]  /*0110*/  STS.64 [R2], R6 ;  /* 0x0000000602007388 */ /* 0x0041e20000000a00 */
[----:B------:R-:W-:Y:S05]  /*0120*/  BRA.U !UP0, `(.L_x_0) ;  /* 0x0000000108447547 */ /* 0x000fea000b800000 */
[----:B------:R-:W-:Y:S01]  /*0130*/  IMAD.MOV.U32 R3, RZ, RZ, 0x1 ;  /* 0x00000001ff037424 */ /* 0x000fe200078e00ff */
[----:B------:R-:W1:Y:S01]  /*0140*/  LDCU UR5, c[0x0][0x390] ;  /* 0x00007200ff0577ac */ /* 0x000e620008000800 */
[----:B------:R-:W-:-:S05]  /*0150*/  NOP ;  /* 0x0000000000007918 */ /* 0x000fca0000000000 */
.L_x_1:
[----:B-1----:R-:W-:Y:S02]  /*0160*/  USHF.R.U32.HI UR6, URZ, 0x1, UR5 ;  /* 0x00000001ff067899 */ /* 0x002fe40008011605 */
[----:B------:R-:W-:-:S04]  /*0170*/  UISETP.GT.U32.AND UP0, UPT, UR5, 0x3, UPT ;  /* 0x000000030500788c */ /* 0x000fc8000bf04070 */
[----:B------:R-:W-:Y:S01]  /*0180*/  ISETP.GE.U32.AND P0, PT, R10, UR6, PT ;  /* 0x000000060a007c0c */ /* 0x000fe2000bf06070 */
[----:B------:R-:W-:-:S12]  /*0190*/  UMOV UR5, UR6 ;  /* 0x0000000600057c82 */ /* 0x000fd80008000000 */
[----:B------:R-:W-:-:S05]  /*01a0*/  @!P0 IMAD R4, R0, R3, R3 ;  /* 0x0000000300048224 */ /* 0x000fca00078e0203 */
[----:B------:R-:W-:-:S05]  /*01b0*/  @!P0 LEA R4, R4, UR4, 0x2 ;  /* 0x0000000404048c11 */ /* 0x000fca000f8e10ff */
[C---:B--2---:R-:W-:Y:S02]  /*01c0*/  @!P0 IMAD R5, R3.reuse, 0x4, R4 ;  /* 0x0000000403058824 */ /* 0x044fe400078e0204 */
[----:B------:R-:W-:Y:S01]  /*01d0*/  @!P0 LDS R4, [R4+-0x4] ;  /* 0xfffffc0004048984 */ /* 0x000fe20000000800 */
[----:B------:R-:W-:-:S03]  /*01e0*/  IMAD.SHL.U32 R3, R3, 0x2, RZ ;  /* 0x0000000203037824 */ /* 0x000fc600078e00ff */
[----:B0-----:R-:W0:Y:S02]  /*01f0*/  @!P0 LDS R7, [R5+-0x4] ;  /* 0xfffffc0005078984 */ /* 0x001e240000000800 */
[----:B0-----:R-:W-:-:S05]  /*0200*/  @!P0 IADD3 R6, PT, PT, R4, R7, RZ ;  /* 0x0000000704068210 */ /* 0x001fca0007ffe0ff */
[----:B------:R2:W-:Y:S01]  /*0210*/  @!P0 STS [R5+-0x4], R6 ;  /* 0xfffffc0605008388 */ /* 0x0005e20000000800 */
[----:B------:R-:W-:Y:S06]  /*0220*/  BAR.SYNC.DEFER_BLOCKING 0x0 ;  /* 0x0000000000007b1d */ /* 0x000fec0000010000 */
[----:B------:R-:W-:Y:S05]  /*0230*/  BRA.U UP0, `(.L_x_1) ;  /* 0xfffffffd00c87547 */ /* 0x000fea000b83ffff */
.L_x_0:
[----:B------:R1:W-:Y:S01]  /*0240*/  @!P1 STS [R8+-0x4], RZ ;  /* 0xfffffcff08009388 */ /* 0x0003e20000000800 */
[----:B------:R-:W-:-:S13]  /*0250*/  ISETP.GE.U32.AND P0, PT, R9, 0x2, PT ;  /* 0x000000020900780c */ /* 0x000fda0003f06070 */
[----:B-1----:R-:W-:Y:S05]  /*0260*/  @!P0 BRA `(.L_x_2) ;  /* 0x0000000000608947 */ /* 0x002fea0003800000 */
[----:B------:R-:W1:Y:S01]  /*0270*/  LDC R9, c[0x0][0x390] ;  /* 0x0000e400ff097b82 */ /* 0x000e620000000800 */
[----:B------:R-:W-:Y:S01]  /*0280*/  VIADD R8, R10, 0x1 ;  /* 0x000000010a087836 */ /* 0x000fe20000000000 */
[----:B------:R-:W3:Y:S01]  /*0290*/  LDCU UR5, c[0x0][0x390] ;  /* 0x00007200ff0577ac */ /* 0x000ee20008000800 */
[----:B------:R-:W-:-:S05]  /*02a0*/  UMOV UR7, 0x1 ;  /* 0x0000000100077882 */ /* 0x000fca0000000000 */
.L_x_5:
[----:B------:R-:W-:Y:S01]  /*02b0*/  ISETP.GE.AND P0, PT, R10, UR7, PT ;  /* 0x000000070a007c0c */ /* 0x000fe2000bf06270 */
[----:B---3--:R-:W-:Y:S01]  /*02c0*/  USHF.R.U32.HI UR6, URZ, 0x1, UR5 ;  /* 0x00000001ff067899 */ /* 0x008fe20008011605 */
[----:B------:R-:W-:Y:S11]  /*02d0*/  BSSY.RECONVERGENT B0, `(.L_x_3) ;  /* 0x000000c000007945 */ /* 0x000ff60003800200 */
[----:B------:R-:W-:Y:S05]  /*02e0*/  @P0 BRA `(.L_x_4) ;  /* 0x0000000000280947 */ /* 0x000fea0003800000 */
[----:B------:R-:W-:-:S06]  /*02f0*/  ULOP3.LUT UR8, UR5, 0xfffffffe, URZ, 0xc0, !UPT ;  /* 0xfffffffe05087892 */ /* 0x000fcc000f8ec0ff */
[----:B------:R-:W-:-:S05]  /*0300*/  IMAD R3, R8, UR8, RZ ;  /* 0x0000000808037c24 */ /* 0x000fca000f8e02ff */
[C---:B------:R-:W-:Y:S02]  /*0310*/  IADD3 R4, PT, PT, R3.reuse, -UR6, RZ ;  /* 0x8000000603047c10 */ /* 0x040fe4000fffe0ff */
[----:B------:R-:W-:Y:S02]  /*0320*/  LEA R3, R3, UR4, 0x2 ;  /* 0x0000000403037c11 */ /* 0x000fe4000f8e10ff */
[----:B--2---:R-:W-:-:S03]  /*0330*/  LEA R5, R4, UR4, 0x2 ;  /* 0x0000000404057c11 */ /* 0x004fc6000f8e10ff */
[----:B------:R-:W-:Y:S04]  /*0340*/  LDS R4, [R3+-0x4] ;  /* 0xfffffc0003047984 */ /* 0x000fe80000000800 */
[----:B0-----:R-:W0:Y:S02]  /*0350*/  LDS R7, [R5+-0x4] ;  /* 0xfffffc0005077984 */ /* 0x001e240000000800 */
[----:B0-----:R-:W-:-:S05]  /*0360*/  IMAD.IADD R6, R4, 0x1, R7 ;  /* 0x0000000104067824 */ /* 0x001fca00078e0207 */
[----:B------:R3:W-:Y:S04]  /*0370*/  STS [R3+-0x4], R6 ;  /* 0xfffffc0603007388 */ /* 0x0007e80000000800 */
[----:B------:R3:W-:Y:S02]  /*0380*/  STS [R5+-0x4], R4 ;  /* 0xfffffc0405007388 */ /* 0x0007e40000000800 */
.L_x_4:
[----:B------:R-:W-:Y:S05]  /*0390*/  BSYNC.RECONVERGENT B0 ;  /* 0x0000000000007941 */ /* 0x000fea0003800200 */
.L_x_3:
[----:B------:R-:W-:Y:S01]  /*03a0*/  USHF.L.U32 UR7, UR7, 0x1, URZ ;  /* 0x0000000107077899 */ /* 0x000fe200080006ff */
[----:B------:R-:W-:Y:S05]  /*03b0*/  BAR.SYNC.DEFER_BLOCKING 0x0 ;  /* 0x0000000000007b1d */ /* 0x000fea0000010000 */
[----:B-1----:R-:W-:Y:S01]  /*03c0*/  ISETP.LE.U32.AND P0, PT, R9, UR7, PT ;  /* 0x0000000709007c0c */ /* 0x002fe2000bf03070 */
[----:B------:R-:W-:-:S12]  /*03d0*/  UMOV UR5, UR6 ;  /* 0x0000000600057c82 */ /* 0x000fd80008000000 */
[----:B------:R-:W-:Y:S05]  /*03e0*/  @!P0 BRA `(.L_x_5) ;  /* 0xfffffffc00b08947 */ /* 0x000fea000383ffff */
.L_x_2:
[----:B------:R-:W1:Y:S01]  /*03f0*/  LDCU.U8 UR4, c[0x0][0x394] ;  /* 0x00007280ff0477ac */ /* 0x000e620008000000 */
[----:B--23--:R-:W2:Y:S01]  /*0400*/  LDC.64 R4, c[0x0][0x380] ;  /* 0x0000e000ff047b82 */ /* 0x00cea20000000a00 */
[----:B-1----:R-:W-:-:S06]  /*0410*/  UPRMT UR4, UR4, 0x8880, URZ ;  /* 0x0000888004047896 */ /* 0x002fcc00080000ff */
[----:B------:R-:W-:Y:S01]  /*0420*/  ISETP.NE.AND P0, PT, RZ, UR4, PT ;  /* 0x00000004ff007c0c */ /* 0x000fe2000bf05270 */
[----:B--2---:R-:W-:-:S12]  /*0430*/  IMAD.WIDE.U32 R4, R0, 0x4, R4 ;  /* 0x0000000400047825 */ /* 0x004fd800078e0004 */
[----:B0-----:R-:W0:Y:S04]  /*0440*/  @!P0 LDS.64 R6, [R2] ;  /* 0x0000000002068984 */ /* 0x001e280000000a00 */
[----:B0-----:R0:W-:Y:S01]  /*0450*/  @!P0 STG.E desc[UR10][R4.64], R6 ;  /* 0x0000000604008986 */ /* 0x0011e2000c10190a */
[----:B------:R-:W-:Y:S05]  /*0460*/  @!P0 BRA `(.L_x_6) ;  /* 0x0000000000348947 */ /* 0x000fea0003800000 */
[----:B------:R-:W1:Y:S01]  /*0470*/  LDS R11, [R2+0x4] ;  /* 0x00000400020b7984 */ /* 0x000e620000000800 */
[----:B------:R-:W-:Y:S01]  /*0480*/  VIADD R0, R0, 0x2 ;  /* 0x0000000200007836 */ /* 0x000fe20000000000 */
[----:B------:R-:W-:Y:S04]  /*0490*/  BSSY.RECONVERGENT B0, `(.L_x_6) ;  /* 0x000000a000007945 */ /* 0x000fe80003800200 */
[----:B------:R-:W-:-:S13]  /*04a0*/  ISETP.GE.U32.AND P0, PT, R0, R9, PT ;  /* 0x000000090000720c */ /* 0x000fda0003f06070 */
[----:B------:R2:W3:Y:S04]  /*04b0*/  @!P0 LDS R7, [R2+0x8] ;  /* 0x0000080002078984 */ /* 0x0004e80000000800 */
[----:B-1----:R2:W-:Y:S01]  /*04c0*/  STG.E desc[UR10][R4.64], R11 ;  /* 0x0000000b04007986 */ /* 0x0025e2000c10190a */
[----:B------:R-:W-:Y:S05]  /*04d0*/  @!P0 BRA `(.L_x_7) ;  /* 0x0000000000148947 */ /* 0x000fea0003800000 */
[----:B--2---:R-:W1:Y:S01]  /*04e0*/  LDC.64 R2, c[0x0][0x388] ;  /* 0x0000e200ff027b82 */ /* 0x004e620000000a00 */
[----:B---3--:R-:W-:-:S05]  /*04f0*/  IADD3 R7, PT, PT, R9, -0x1, RZ ;  /* 0xffffffff09077810 */ /* 0x008fca0007ffe0ff */
[----:B-1----:R-:W-:-:S06]  /*0500*/  IMAD.WIDE.U32 R2, R7, 0x4, R2 ;  /* 0x0000000407027825 */ /* 0x002fcc00078e0002 */
[----:B------:R-:W2:Y:S02]  /*0510*/  LDG.E R2, desc[UR10][R2.64] ;  /* 0x0000000a02027981 */ /* 0x000ea4000c1e1900 */
[----:B--2---:R-:W-:-:S07]  /*0520*/  IMAD.IADD R7, R11, 0x1, R2 ;  /* 0x000000010b077824 */ /* 0x004fce00078e0202 */
.L_x_7:
[----:B------:R-:W-:Y:S05]  /*0530*/  BSYNC.RECONVERGENT B0 ;  /* 0x0000000000007941 */ /* 0x000fea0003800200 */
.L_x_6:
[----:B---3--:R-:W-:Y:S01]  /*0540*/  STG.E desc[UR10][R4.64+0x4], R7 ;  /* 0x0000040704007986 */ /* 0x008fe2000c10190a */
[----:B------:R-:W-:Y:S05]  /*0550*/  EXIT ;  /* 0x000000000000794d */ /* 0x000fea0003800000 */
.L_x_8:
[----:B------:R-:W-:-:S00]  /*0560*/  BRA `(.L_x_8) ;  /* 0xfffffffc00fc7947 */ /* 0x000fc0000383ffff */
[----:B------:R-:W-:-:S00]  /*0570*/  NOP ;  /* 0x0000000000007918 */ /* 0x000fc00000000000 */
        /* <DEDUP_REMOVED lines=8> */
.L_x_15:


//--------------------- .text._Z18hillissteele_scan2PiS_j --------------------------
	.section	.text._Z18hillissteele_scan2PiS_j,"ax",@progbits
	.align	128
        .global         _Z18hillissteele_scan2PiS_j
        .type           _Z18hillissteele_scan2PiS_j,@function
        .size           _Z18hillissteele_scan2PiS_j,(.L_x_16 - _Z18hillissteele_scan2PiS_j)
        .other          _Z18hillissteele_scan2PiS_j,@"STO_CUDA_ENTRY STV_DEFAULT"
_Z18hillissteele_scan2PiS_j:
.text._Z18hillissteele_scan2PiS_j:
[----:B------:R-:W-:Y:S01]  /*0000*/  LDC R1, c[0x0][0x37c] ;  /* 0x0000df00ff017b82 */ /* 0x000fe20000000800 */
[----:B------:R-:W0:Y:S07]  /*0010*/  S2R R7, SR_TID.X ;  /* 0x0000000000077919 */ /* 0x000e2e0000002100 */
[----:B------:R-:W0:Y:S01]  /*0020*/  LDC.64 R2, c[0x0][0x388] ;  /* 0x0000e200ff027b82 */ /* 0x000e220000000a00 */
[----:B------:R-:W1:Y:S01]  /*0030*/  LDCU.64 UR8, c[0x0][0x358] ;  /* 0x00006b00ff0877ac */ /* 0x000e620008000a00 */
[----:B------:R-:W2:Y:S01]  /*0040*/  LDCU UR6, c[0x0][0x390] ;  /* 0x00007200ff0677ac */ /* 0x000ea20008000800 */
[----:B0-----:R-:W-:-:S06]  /*0050*/  IMAD.WIDE.U32 R2, R7, 0x4, R2 ;  /* 0x0000000407027825 */ /* 0x001fcc00078e0002 */
[----:B-1----:R-:W3:Y:S01]  /*0060*/  LDG.E R2, desc[UR8][R2.64] ;  /* 0x0000000802027981 */ /* 0x002ee2000c1e1900 */
[----:B------:R-:W0:Y:S01]  /*0070*/  S2UR UR5, SR_CgaCtaId ;  /* 0x00000000000579c3 */ /* 0x000e220000008800 */
[----:B------:R-:W-:Y:S01]  /*0080*/  UMOV UR4, 0x400 ;  /* 0x0000040000047882 */ /* 0x000fe20000000000 */
[----:B--2---:R-:W-:Y:S01]  /*0090*/  VIADD R0, R7, UR6 ;  /* 0x0000000607007c36 */ /* 0x004fe20008000000 */
[----:B------:R-:W-:Y:S02]  /*00a0*/  UISETP.GE.U32.AND UP0, UPT, UR6, 0x2, UPT ;  /* 0x000000020600788c */ /* 0x000fe4000bf06070 */
[----:B0-----:R-:W-:-:S06]  /*00b0*/  ULEA UR4, UR5, UR4, 0x18 ;  /* 0x0000000405047291 */ /* 0x001fcc000f8ec0ff */
[----:B------:R-:W-:Y:S01]  /*00c0*/  LEA R5, R0, UR4, 0x2 ;  /* 0x0000000400057c11 */ /* 0x000fe2000f8e10ff */
[----:B------:R-:W-:-:S04]  /*00d0*/  HFMA2 R0, -RZ, RZ, 0, 5.9604644775390625e-08 ;  /* 0x00000001ff007431 */ /* 0x000fc800000001ff */
[----:B---3--:R0:W-:Y:S01]  /*00e0*/  STS [R5], R2 ;  /* 0x0000000205007388 */ /* 0x0081e20000000800 */
[----:B------:R-:W-:Y:S06]  /*00f0*/  BAR.SYNC.DEFER_BLOCKING 0x0 ;  /* 0x0000000000007b1d */ /* 0x000fec0000010000 */
[----:B------:R-:W-:Y:S05]  /*0100*/  BRA.U !UP0, `(.L_x_9) ;  /* 0x0000000108507547 */ /* 0x000fea000b800000 */
[----:B------:R-:W-:Y:S01]  /*0110*/  IMAD.MOV.U32 R0, RZ, RZ, 0x1 ;  /* 0x00000001ff007424 */ /* 0x000fe200078e00ff */
[----:B------:R-:W1:Y:S01]  /*0120*/  LDCU UR6, c[0x0][0x390] ;  /* 0x00007200ff0677ac */ /* 0x000e620008000800 */
[----:B------:R-:W-:-:S05]  /*0130*/  UMOV UR5, 0x1 ;  /* 0x0000000100057882 */ /* 0x000fca0000000000 */
.L_x_10:
[C---:B-1----:R-:W-:Y:S01]  /*0140*/  IMAD R4, R0.reuse, UR6, R7 ;  /* 0x0000000600047c24 */ /* 0x042fe2000f8e0207 */
[----:B------:R-:W-:Y:S02]  /*0150*/  ISETP.GE.U32.AND P0, PT, R7, UR5, PT ;  /* 0x0000000507007c0c */ /* 0x000fe4000bf06070 */
[----:B------:R-:W-:Y:S02]  /*0160*/  LOP3.LUT R0, R0, 0x1, RZ, 0x3c, !PT ;  /* 0x0000000100007812 */ /* 0x000fe400078e3cff */
[----:B0-----:R-:W-:-:S03]  /*0170*/  LEA R2, R4, UR4, 0x2 ;  /* 0x0000000404027c11 */ /* 0x001fc6000f8e10ff */
[----:B--2---:R-:W-:Y:S02]  /*0180*/  IMAD R3, R0, UR6, R7 ;  /* 0x0000000600037c24 */ /* 0x004fe4000f8e0207 */
[----:B------:R-:W0:Y:S03]  /*0190*/  LDS R5, [R2] ;  /* 0x0000000002057984 */ /* 0x000e260000000800 */
[----:B------:R-:W-:Y:S02]  /*01a0*/  LEA R6, R3, UR4, 0x2 ;  /* 0x0000000403067c11 */ /* 0x000fe4000f8e10ff */
[----:B------:R-:W-:Y:S01]  /*01b0*/  @P0 IADD3 R4, PT, PT, R4, -UR5, RZ ;  /* 0x8000000504040c10 */ /* 0x000fe2000fffe0ff */
[----:B------:R-:W-:-:S03]  /*01c0*/  USHF.L.U32 UR5, UR5, 0x1, URZ ;  /* 0x0000000105057899 */ /* 0x000fc600080006ff */
[----:B------:R-:W-:Y:S01]  /*01d0*/  @P0 LEA R4, R4, UR4, 0x2 ;  /* 0x0000000404040c11 */ /* 0x000fe2000f8e10ff */
[----:B------:R-:W-:Y:S01]  /*01e0*/  UISETP.GE.U32.AND UP0, UPT, UR5, UR6, UPT ;  /* 0x000000060500728c */ /* 0x000fe2000bf06070 */
[----:B0-----:R-:W-:Y:S04]  /*01f0*/  STS [R6], R5 ;  /* 0x0000000506007388 */ /* 0x001fe80000000800 */
[----:B------:R-:W0:Y:S02]  /*0200*/  @P0 LDS R4, [R4] ;  /* 0x0000000004040984 */ /* 0x000e240000000800 */
[----:B0-----:R-:W-:-:S05]  /*0210*/  @P0 IMAD.IADD R3, R5, 0x1, R4 ;  /* 0x0000000105030824 */ /* 0x001fca00078e0204 */
[----:B------:R2:W-:Y:S01]  /*0220*/  @P0 STS [R6], R3 ;  /* 0x0000000306000388 */ /* 0x0005e20000000800 */
[----:B------:R-:W-:Y:S06]  /*0230*/  BAR.SYNC.DEFER_BLOCKING 0x0 ;  /* 0x0000000000007b1d */ /* 0x000fec0000010000 */
[----:B------:R-:W-:Y:S05]  /*0240*/  BRA.U !UP0, `(.L_x_10) ;  /* 0xfffffffd08bc7547 */ /* 0x000fea000b83ffff */
.L_x_9:
[----:B------:R-:W-:Y:S01]  /*0250*/  IMAD R0, R0, UR6, R7 ;  /* 0x0000000600007c24 */ /* 0x000fe2000f8e0207 */
[----:B0-2---:R-:W0:Y:S04]  /*0260*/  LDC.64 R2, c[0x0][0x380] ;  /* 0x0000e000ff027b82 */ /* 0x005e280000000a00 */
[----:B------:R-:W-:-:S05]  /*0270*/  LEA R0, R0, UR4, 0x2 ;  /* 0x0000000400007c11 */ /* 0x000fca000f8e10ff */
[----:B------:R-:W1:Y:S01]  /*0280*/  LDS R5, [R0] ;  /* 0x0000000000057984 */ /* 0x000e620000000800 */
[----:B0-----:R-:W-:-:S05]  /*0290*/  IMAD.WIDE.U32 R2, R7, 0x4, R2 ;  /* 0x0000000407027825 */ /* 0x001fca00078e0002 */
[----:B-1----:R-:W-:Y:S01]  /*02a0*/  STG.E desc[UR8][R2.64], R5 ;  /* 0x0000000502007986 */ /* 0x002fe2000c101908 */
[----:B------:R-:W-:Y:S05]  /*02b0*/  EXIT ;  /* 0x000000000000794d */ /* 0x000fea0003800000 */
.L_x_11:
        /* <DEDUP_REMOVED lines=12> */
.L_x_16:


//--------------------- .text._Z17hillissteele_scanPiS_j --------------------------
	.section	.text._Z17hillissteele_scanPiS_j,"ax",@progbits
	.align	128
        .global         _Z17hillissteele_scanPiS_j
        .type           _Z17hillissteele_scanPiS_j,@function
        .size           _Z17hillissteele_scanPiS_j,(.L_x_17 - _Z17hillissteele_scanPiS_j)
        .other          _Z17hillissteele_scanPiS_j,@"STO_CUDA_ENTRY STV_DEFAULT"
_Z17hillissteele_scanPiS_j:
.text._Z17hillissteele_scanPiS_j:
        /* <DEDUP_REMOVED lines=9> */
[----:B--2---:R-:W-:Y:S02]  /*0090*/  UISETP.GE.U32.AND UP0, UPT, UR8, 0x2, UPT ;  /* 0x000000020800788c */ /* 0x004fe4000bf06070 */
[----:B0-----:R-:W-:-:S06]  /*00a0*/  ULEA UR4, UR5, UR4, 0x18 ;  /* 0x0000000405047291 */ /* 0x001fcc000f8ec0ff */
[----:B------:R-:W-:-:S05]  /*00b0*/  LEA R5, R7, UR4, 0x2 ;  /* 0x0000000407057c11 */ /* 0x000fca000f8e10ff */
[----:B---3--:R0:W-:Y:S01]  /*00c0*/  STS [R5], R2 ;  /* 0x0000000205007388 */ /* 0x0081e20000000800 */
[----:B------:R-:W-:Y:S06]  /*00d0*/  BAR.SYNC.DEFER_BLOCKING 0x0 ;  /* 0x0000000000007b1d */ /* 0x000fec0000010000 */
[----:B------:R-:W-:Y:S05]  /*00e0*/  BRA.U !UP0, `(.L_x_12) ;  /* 0x0000000108387547 */ /* 0x000fea000b800000 */
[----:B------:R-:W1:Y:S01]  /*00f0*/  LDCU UR8, c[0x0][0x390] ;  /* 0x00007200ff0877ac */ /* 0x000e620008000800 */
[----:B------:R-:W-:-:S05]  /*0100*/  UMOV UR5, 0x1 ;  /* 0x0000000100057882 */ /* 0x000fca0000000000 */
.L_x_13:
[----:B------:R-:W-:-:S13]  /*0110*/  ISETP.GE.U32.AND P0, PT, R7, UR5, PT ;  /* 0x0000000507007c0c */ /* 0x000fda000bf06070 */
[----:B--2---:R-:W-:Y:S01]  /*0120*/  @P0 VIADD R0, R7, -UR5 ;  /* 0x8000000507000c36 */ /* 0x004fe20008000000 */
[----:B------:R-:W-:-:S04]  /*0130*/  USHF.L.U32 UR5, UR5, 0x1, URZ ;  /* 0x0000000105057899 */ /* 0x000fc800080006ff */
[----:B0-----:R-:W-:Y:S01]  /*0140*/  @P0 LEA R2, R0, UR4, 0x2 ;  /* 0x0000000400020c11 */ /* 0x001fe2000f8e10ff */
[----:B-1----:R-:W-:Y:S01]  /*0150*/  UISETP.GE.U32.AND UP0, UPT, UR5, UR8, UPT ;  /* 0x000000080500728c */ /* 0x002fe2000bf06070 */
[----:B------:R-:W-:Y:S04]  /*0160*/  LDS R0, [R5] ;  /* 0x0000000005007984 */ /* 0x000fe80000000800 */
[----:B------:R-:W0:Y:S02]  /*0170*/  @P0 LDS R3, [R2] ;  /* 0x0000000002030984 */ /* 0x000e240000000800 */
[----:B0-----:R-:W-:Y:S01]  /*0180*/  @P0 IADD3 R0, PT, PT, R0, R3, RZ ;  /* 0x0000000300000210 */ /* 0x001fe20007ffe0ff */
[----:B------:R-:W-:Y:S06]  /*0190*/  BAR.SYNC.DEFER_BLOCKING 0x0 ;  /* 0x0000000000007b1d */ /* 0x000fec0000010000 */
[----:B------:R2:W-:Y:S02]  /*01a0*/  STS [R5], R0 ;  /* 0x0000000005007388 */ /* 0x0005e40000000800 */
[----:B------:R-:W-:Y:S06]  /*01b0*/  BAR.SYNC.DEFER_BLOCKING 0x0 ;  /* 0x0000000000007b1d */ /* 0x000fec0000010000 */
[----:B------:R-:W-:Y:S05]  /*01c0*/  BRA.U !UP0, `(.L_x_13) ;  /* 0xfffffffd08d07547 */ /* 0x000fea000b83ffff */
.L_x_12:
[----:B0-2---:R-:W0:Y:S01]  /*01d0*/  LDS R5, [R5] ;  /* 0x0000000005057984 */ /* 0x005e220000000800 */
[----:B------:R-:W1:Y:S02]  /*01e0*/  LDC.64 R2, c[0x0][0x380] ;  /* 0x0000e000ff027b82 */ /* 0x000e640000000a00 */
[----:B-1----:R-:W-:-:S05]  /*01f0*/  IMAD.WIDE.U32 R2, R7, 0x4, R2 ;  /* 0x0000000407027825 */ /* 0x002fca00078e0002 */
[----:B0-----:R-:W-:Y:S01]  /*0200*/  STG.E desc[UR6][R2.64], R5 ;  /* 0x0000000502007986 */ /* 0x001fe2000c101906 */
[----:B------:R-:W-:Y:S05]  /*0210*/  EXIT ;  /* 0x000000000000794d */ /* 0x000fea0003800000 */
.L_x_14:
        /* <DEDUP_REMOVED lines=14> */
.L_x_17:


//--------------------- .nv.shared._Z13blelloch_scanPiS_jb --------------------------
	.section	.nv.shared._Z13blelloch_scanPiS_jb,"aw",@nobits
	.sectionflags	@""
	.align	16
	.zero		1024


//--------------------- .nv.shared.reserved.0     --------------------------
	.section	.nv.shared.reserved.0,"aw",@nobits
	.weak		__nv_reservedSMEM_offset_0_alias
	.size		__nv_reservedSMEM_offset_0_alias, 0, 64
	.other		__nv_reservedSMEM_offset_0_alias,@"STO_CUDA_RESERVED_SHARED STV_DEFAULT"
__nv_reservedSMEM_offset_0_alias:
	.zero		0
	.zero		64


//--------------------- .nv.shared._Z18hillissteele_scan2PiS_j --------------------------
	.section	.nv.shared._Z18hillissteele_scan2PiS_j,"aw",@nobits
	.sectionflags	@""
	.align	16
	.zero		1024


//--------------------- .nv.shared._Z17hillissteele_scanPiS_j --------------------------
	.section	.nv.shared._Z17hillissteele_scanPiS_j,"aw",@nobits
	.sectionflags	@""
	.align	16
	.zero		1024


//--------------------- .nv.constant0._Z13blelloch_scanPiS_jb --------------------------
	.section	.nv.constant0._Z13blelloch_scanPiS_jb,"a",@progbits
	.sectionflags	@""
	.align	4
.nv.constant0._Z13blelloch_scanPiS_jb:
	.zero		917


//--------------------- .nv.constant0._Z18hillissteele_scan2PiS_j --------------------------
	.section	.nv.constant0._Z18hillissteele_scan2PiS_j,"a",@progbits
	.sectionflags	@""
	.align	4
.nv.constant0._Z18hillissteele_scan2PiS_j:
	.zero		916


//--------------------- .nv.constant0._Z17hillissteele_scanPiS_j --------------------------
	.section	.nv.constant0._Z17hillissteele_scanPiS_j,"a",@progbits
	.sectionflags	@""
	.align	4
.nv.constant0._Z17hillissteele_scanPiS_j:
	.zero		916


//--------------------- SYMBOLS --------------------------

	.type		.nv.reservedSmem.offset0,@object
	.size		.nv.reservedSmem.offset0,0x4
	.type		.nv.reservedSmem.cap,@object
	.size		.nv.reservedSmem.cap,0x4
